//
// Generated by NVIDIA NVVM Compiler
//
// Compiler Build ID: CL-36424714
// Cuda compilation tools, release 13.0, V13.0.88
// Based on NVVM 20.0.0
//

.version 9.0
.target sm_100
.address_size 64

	// .globl	add_kernel

.visible .entry add_kernel(
	.param .u64 .ptr .align 1 add_kernel_param_0,
	.param .u64 .ptr .align 1 add_kernel_param_1,
	.param .u64 .ptr .align 1 add_kernel_param_2
)
{
	.reg .b32 	%r<4>;
	.reg .b64 	%rd<7>;

	ld.param.u64 	%rd1, [add_kernel_param_0];
	ld.param.u64 	%rd2, [add_kernel_param_1];
	ld.param.u64 	%rd3, [add_kernel_param_2];
	cvta.to.global.u64 	%rd4, %rd3;
	cvta.to.global.u64 	%rd5, %rd2;
	cvta.to.global.u64 	%rd6, %rd1;
	ld.global.u32 	%r1, [%rd6];
	ld.global.u32 	%r2, [%rd5];
	add.s32 	%r3, %r2, %r1;
	st.global.u32 	[%rd4], %r3;
	ret;

}
	// .globl	conv_kernel
.visible .entry conv_kernel(
	.param .u64 .ptr .align 1 conv_kernel_param_0,
	.param .u64 .ptr .align 1 conv_kernel_param_1,
	.param .u64 .ptr .align 1 conv_kernel_param_2,
	.param .u32 conv_kernel_param_3,
	.param .u32 conv_kernel_param_4
)
{
	.reg .pred 	%p<4>;
	.reg .b32 	%r<11>;
	.reg .b32 	%f<13>;
	.reg .b64 	%rd<16>;

	ld.param.u64 	%rd1, [conv_kernel_param_0];
	ld.param.u64 	%rd2, [conv_kernel_param_1];
	ld.param.u64 	%rd3, [conv_kernel_param_2];
	mov.u32 	%r3, %ctaid.x;
	mov.u32 	%r4, %ntid.x;
	mov.u32 	%r5, %tid.x;
	mad.lo.s32 	%r1, %r3, %r4, %r5;
	mov.u32 	%r6, %ctaid.y;
	mov.u32 	%r7, %ntid.y;
	mov.u32 	%r8, %tid.y;
	mad.lo.s32 	%r9, %r6, %r7, %r8;
	setp.gt.s32 	%p1, %r1, 1;
	setp.gt.u32 	%p2, %r9, 1;
	or.pred  	%p3, %p1, %p2;
	@%p3 bra 	$L__BB1_2;
	mov.u32 	%r10, %ctaid.z;
	cvta.to.global.u64 	%rd4, %rd2;
	cvta.to.global.u64 	%rd5, %rd1;
	cvta.to.global.u64 	%rd6, %rd3;
	mul.wide.u32 	%rd7, %r10, 16;
	add.s64 	%rd8, %rd6, %rd7;
	mul.wide.s32 	%rd9, %r1, 8;
	add.s64 	%rd10, %rd5, %rd9;
	mul.wide.u32 	%rd11, %r9, 4;
	add.s64 	%rd12, %rd10, %rd11;
	ld.global.f32 	%f1, [%rd12];
	ld.global.f32 	%f2, [%rd8];
	fma.rn.f32 	%f3, %f1, %f2, 0f00000000;
	ld.global.f32 	%f4, [%rd12+4];
	ld.global.f32 	%f5, [%rd8+4];
	fma.rn.f32 	%f6, %f4, %f5, %f3;
	ld.global.f32 	%f7, [%rd12+8];
	ld.global.f32 	%f8, [%rd8+8];
	fma.rn.f32 	%f9, %f7, %f8, %f6;
	ld.global.f32 	%f10, [%rd12+12];
	ld.global.f32 	%f11, [%rd8+12];
	fma.rn.f32 	%f12, %f10, %f11, %f9;
	add.s64 	%rd13, %rd4, %rd7;
	add.s64 	%rd14, %rd13, %rd9;
	add.s64 	%rd15, %rd14, %rd11;
	st.global.f32 	[%rd15], %f12;
$L__BB1_2:
	ret;

}


// ===== COMPILED SASS (sm_100) =====

	.target	sm_100

	.elftype	@"ET_EXEC"


//--------------------- .note.nv.tkinfo           --------------------------
	.section	.note.nv.tkinfo,"",@"SHT_NOTE"
	.sectionflags	@"SHF_NOTE_NV_TKINFO"
	.tkinfo
        /*0018*/ 	.word	0x00000002
        /*0030*/ 	.string	""
        /*0030*/ 	.string	"ptxas"
        /*0030*/ 	.string	"Cuda compilation tools, release 13.0, V13.0.88"
        /*0030*/ 	.string	"Build cuda_13.0.r13.0/compiler.36424714_0"
        /*0030*/ 	.string	"-arch sm_100 -m 64 "



//--------------------- .note.nv.cuinfo           --------------------------
	.section	.note.nv.cuinfo,"",@"SHT_NOTE"
	.sectionflags	@"SHF_NOTE_NV_CUINFO"
        /*0018*/ 	.short	0x0002
        /*001a*/ 	.short	0x0064
        /*001c*/ 	.short	0x0082
	.zero		2


//--------------------- .nv.info                  --------------------------
	.section	.nv.info,"",@"SHT_CUDA_INFO"
	.align	4


	//----- nvinfo : EIATTR_REGCOUNT
	.align		4
        /*0000*/ 	.byte	0x04, 0x2f
        /*0002*/ 	.short	(.L_1 - .L_0)
	.align		4
.L_0:
        /*0004*/ 	.word	index@(add_kernel)
        /*0008*/ 	.word	0x0000000c


	//----- nvinfo : EIATTR_FRAME_SIZE
	.align		4
.L_1:
        /*000c*/ 	.byte	0x04, 0x11
        /*000e*/ 	.short	(.L_3 - .L_2)
	.align		4
.L_2:
        /*0010*/ 	.word	index@(add_kernel)
        /*0014*/ 	.word	0x00000000


	//----- nvinfo : EIATTR_REGCOUNT
	.align		4
.L_3:
        /*0018*/ 	.byte	0x04, 0x2f
        /*001a*/ 	.short	(.L_5 - .L_4)
	.align		4
.L_4:
        /*001c*/ 	.word	index@(conv_kernel)
        /*0020*/ 	.word	0x00000016


	//----- nvinfo : EIATTR_FRAME_SIZE
	.align		4
.L_5:
        /*0024*/ 	.byte	0x04, 0x11
        /*0026*/ 	.short	(.L_7 - .L_6)
	.align		4
.L_6:
        /*0028*/ 	.word	index@(conv_kernel)
        /*002c*/ 	.word	0x00000000


	//----- nvinfo : EIATTR_MIN_STACK_SIZE
	.align		4
.L_7:
        /*0030*/ 	.byte	0x04, 0x12
        /*0032*/ 	.short	(.L_9 - .L_8)
	.align		4
.L_8:
        /*0034*/ 	.word	index@(conv_kernel)
        /*0038*/ 	.word	0x00000000


	//----- nvinfo : EIATTR_MIN_STACK_SIZE
	.align		4
.L_9:
        /*003c*/ 	.byte	0x04, 0x12
        /*003e*/ 	.short	(.L_11 - .L_10)
	.align		4
.L_10:
        /*0040*/ 	.word	index@(add_kernel)
        /*0044*/ 	.word	0x00000000
.L_11:


//--------------------- .nv.compat                --------------------------
	.section	.nv.compat,"",@"SHT_CUDA_COMPAT_INFO"
	.align	4
        /*0000*/ 	.byte	0x02, 0x09, 0x00, 0x00, 0x02, 0x02, 0x01, 0x00, 0x02, 0x05, 0x05, 0x00, 0x03, 0x07, 0x01, 0x01
        /*0010*/ 	.byte	0x02, 0x03, 0x00, 0x00, 0x02, 0x06, 0x01, 0x00, 0x04, 0x0b, 0x08, 0x00, 0x09, 0x00, 0x00, 0x00
        /*0020*/ 	.byte	0x00, 0x00, 0x00, 0x00


//--------------------- .nv.info.conv_kernel      --------------------------
	.section	.nv.info.conv_kernel,"",@"SHT_CUDA_INFO"
	.sectionflags	@""
	.align	4


	//----- nvinfo : EIATTR_CUDA_API_VERSION
	.align		4
        /*0000*/ 	.byte	0x04, 0x37
        /*0002*/ 	.short	(.L_13 - .L_12)
.L_12:
        /*0004*/ 	.word	0x00000082


	//----- nvinfo : EIATTR_KPARAM_INFO
	.align		4
.L_13:
        /*0008*/ 	.byte	0x04, 0x17
        /*000a*/ 	.short	(.L_15 - .L_14)
.L_14:
        /*000c*/ 	.word	0x00000000
        /*0010*/ 	.short	0x0004
        /*0012*/ 	.short	0x001c
        /*0014*/ 	.byte	0x00, 0xf0, 0x11, 0x00


	//----- nvinfo : EIATTR_KPARAM_INFO
	.align		4
.L_15:
        /*0018*/ 	.byte	0x04, 0x17
        /*001a*/ 	.short	(.L_17 - .L_16)
.L_16:
        /*001c*/ 	.word	0x00000000
        /*0020*/ 	.short	0x0003
        /*0022*/ 	.short	0x0018
        /*0024*/ 	.byte	0x00, 0xf0, 0x11, 0x00


	//----- nvinfo : EIATTR_KPARAM_INFO
	.align		4
.L_17:
        /*0028*/ 	.byte	0x04, 0x17
        /*002a*/ 	.short	(.L_19 - .L_18)
.L_18:
        /*002c*/ 	.word	0x00000000
        /*0030*/ 	.short	0x0002
        /*0032*/ 	.short	0x0010
        /*0034*/ 	.byte	0x00, 0xf5, 0x21, 0x00


	//----- nvinfo : EIATTR_KPARAM_INFO
	.align		4
.L_19:
        /*0038*/ 	.byte	0x04, 0x17
        /*003a*/ 	.short	(.L_21 - .L_20)
.L_20:
        /*003c*/ 	.word	0x00000000
        /*0040*/ 	.short	0x0001
        /*0042*/ 	.short	0x0008
        /*0044*/ 	.byte	0x00, 0xf5, 0x21, 0x00


	//----- nvinfo : EIATTR_KPARAM_INFO
	.align		4
.L_21:
        /*0048*/ 	.byte	0x04, 0x17
        /*004a*/ 	.short	(.L_23 - .L_22)
.L_22:
        /*004c*/ 	.word	0x00000000
        /*0050*/ 	.short	0x0000
        /*0052*/ 	.short	0x0000
        /*0054*/ 	.byte	0x00, 0xf5, 0x21, 0x00


	//----- nvinfo : EIATTR_SPARSE_MMA_MASK
	.align		4
.L_23:
        /*0058*/ 	.byte	0x03, 0x50
        /*005a*/ 	.short	0x0000


	//----- nvinfo : EIATTR_MAXREG_COUNT
	.align		4
        /*005c*/ 	.byte	0x03, 0x1b
        /*005e*/ 	.short	0x00ff


	//----- nvinfo : EIATTR_MERCURY_ISA_VERSION
	.align		4
        /*0060*/ 	.byte	0x03, 0x5f
        /*0062*/ 	.short	0x0101


	//----- nvinfo : EIATTR_VRC_CTA_INIT_COUNT
	.align		4
        /*0064*/ 	.byte	0x02, 0x4a
	.zero		1
	.zero		1


	//----- nvinfo : EIATTR_EXIT_INSTR_OFFSETS
	.align		4
        /*0068*/ 	.byte	0x04, 0x1c
        /*006a*/ 	.short	(.L_25 - .L_24)


	//   ....[0]....
.L_24:
        /*006c*/ 	.word	0x000000b0


	//   ....[1]....
        /*0070*/ 	.word	0x00000240


	//----- nvinfo : EIATTR_CBANK_PARAM_SIZE
	.align		4
.L_25:
        /*0074*/ 	.byte	0x03, 0x19
        /*0076*/ 	.short	0x0020


	//----- nvinfo : EIATTR_PARAM_CBANK
	.align		4
        /*0078*/ 	.byte	0x04, 0x0a
        /*007a*/ 	.short	(.L_27 - .L_26)
	.align		4
.L_26:
        /*007c*/ 	.word	index@(.nv.constant0.conv_kernel)
        /*0080*/ 	.short	0x0380
        /*0082*/ 	.short	0x0020


	//----- nvinfo : EIATTR_SW_WAR
	.align		4
.L_27:
        /*0084*/ 	.byte	0x04, 0x36
        /*0086*/ 	.short	(.L_29 - .L_28)
.L_28:
        /*0088*/ 	.word	0x00000008
.L_29:


//--------------------- .nv.info.add_kernel       --------------------------
	.section	.nv.info.add_kernel,"",@"SHT_CUDA_INFO"
	.sectionflags	@""
	.align	4


	//----- nvinfo : EIATTR_CUDA_API_VERSION
	.align		4
        /*0000*/ 	.byte	0x04, 0x37
        /*0002*/ 	.short	(.L_31 - .L_30)
.L_30:
        /*0004*/ 	.word	0x00000082


	//----- nvinfo : EIATTR_KPARAM_INFO
	.align		4
.L_31:
        /*0008*/ 	.byte	0x04, 0x17
        /*000a*/ 	.short	(.L_33 - .L_32)
.L_32:
        /*000c*/ 	.word	0x00000000
        /*0010*/ 	.short	0x0002
        /*0012*/ 	.short	0x0010
        /*0014*/ 	.byte	0x00, 0xf5, 0x21, 0x00


	//----- nvinfo : EIATTR_KPARAM_INFO
	.align		4
.L_33:
        /*0018*/ 	.byte	0x04, 0x17
        /*001a*/ 	.short	(.L_35 - .L_34)
.L_34:
        /*001c*/ 	.word	0x00000000
        /*0020*/ 	.short	0x0001
        /*0022*/ 	.short	0x0008
        /*0024*/ 	.byte	0x00, 0xf5, 0x21, 0x00


	//----- nvinfo : EIATTR_KPARAM_INFO
	.align		4
.L_35:
        /*0028*/ 	.byte	0x04, 0x17
        /*002a*/ 	.short	(.L_37 - .L_36)
.L_36:
        /*002c*/ 	.word	0x00000000
        /*0030*/ 	.short	0x0000
        /*0032*/ 	.short	0x0000
        /*0034*/ 	.byte	0x00, 0xf5, 0x21, 0x00


	//----- nvinfo : EIATTR_SPARSE_MMA_MASK
	.align		4
.L_37:
        /*0038*/ 	.byte	0x03, 0x50
        /*003a*/ 	.short	0x0000


	//----- nvinfo : EIATTR_MAXREG_COUNT
	.align		4
        /*003c*/ 	.byte	0x03, 0x1b
        /*003e*/ 	.short	0x00ff


	//----- nvinfo : EIATTR_MERCURY_ISA_VERSION
	.align		4
        /*0040*/ 	.byte	0x03, 0x5f
        /*0042*/ 	.short	0x0101


	//----- nvinfo : EIATTR_VRC_CTA_INIT_COUNT
	.align		4
        /*0044*/ 	.byte	0x02, 0x4a
	.zero		1
	.zero		1


	//----- nvinfo : EIATTR_EXIT_INSTR_OFFSETS
	.align		4
        /*0048*/ 	.byte	0x04, 0x1c
        /*004a*/ 	.short	(.L_39 - .L_38)


	//   ....[0]....
.L_38:
        /*004c*/ 	.word	0x00000090


	//----- nvinfo : EIATTR_CBANK_PARAM_SIZE
	.align		4
.L_39:
        /*0050*/ 	.byte	0x03, 0x19
        /*0052*/ 	.short	0x0018


	//----- nvinfo : EIATTR_PARAM_CBANK
	.align		4
        /*0054*/ 	.byte	0x04, 0x0a
        /*0056*/ 	.short	(.L_41 - .L_40)
	.align		4
.L_40:
        /*0058*/ 	.word	index@(.nv.constant0.add_kernel)
        /*005c*/ 	.short	0x0380
        /*005e*/ 	.short	0x0018


	//----- nvinfo : EIATTR_SW_WAR
	.align		4
.L_41:
        /*0060*/ 	.byte	0x04, 0x36
        /*0062*/ 	.short	(.L_43 - .L_42)
.L_42:
        /*0064*/ 	.word	0x00000008
.L_43:


//--------------------- .nv.callgraph             --------------------------
	.section	.nv.callgraph,"",@"SHT_CUDA_CALLGRAPH"
	.align	4
	.sectionentsize	8
	.align		4
        /*0000*/ 	.word	0x00000000
	.align		4
        /*0004*/ 	.word	0xffffffff
	.align		4
        /*0008*/ 	.word	0x00000000
	.align		4
        /*000c*/ 	.word	0xfffffffe
	.align		4
        /*0010*/ 	.word	0x00000000
	.align		4
        /*0014*/ 	.word	0xfffffffd
	.align		4
        /*0018*/ 	.word	0x00000000
	.align		4
        /*001c*/ 	.word	0xfffffffc


//--------------------- .text.conv_kernel         --------------------------
	.section	.text.conv_kernel,"ax",@progbits
	.align	128
        .global         conv_kernel
        .type           conv_kernel,@function
        .size           conv_kernel,(.L_x_2 - conv_kernel)
        .other          conv_kernel,@"STO_CUDA_ENTRY STV_DEFAULT"
conv_kernel:
.text.conv_kernel:
[----:B------:R-:W-:Y:S01]  /*0000*/  LDC R1, c[0x0][0x37c] ;  /* 0x0000df00ff017b82 */ /* 0x000fe20000000800 */
[----:B------:R-:W0:Y:S07]  /*0010*/  S2R R5, SR_TID.Y ;  /* 0x0000000000057919 */ /* 0x000e2e0000002200 */
[----:B------:R-:W1:Y:S01]  /*0020*/  LDC R3, c[0x0][0x360] ;  /* 0x0000d800ff037b82 */ /* 0x000e620000000800 */
[----:B------:R-:W1:Y:S07]  /*0030*/  S2R R0, SR_TID.X ;  /* 0x0000000000007919 */ /* 0x000e6e0000002100 */
[----:B------:R-:W0:Y:S08]  /*0040*/  S2UR UR5, SR_CTAID.Y ;  /* 0x00000000000579c3 */ /* 0x000e300000002600 */
[----:B------:R-:W0:Y:S08]  /*0050*/  LDC R2, c[0x0][0x364] ;  /* 0x0000d900ff027b82 */ /* 0x000e300000000800 */
[----:B------:R-:W1:Y:S01]  /*0060*/  S2UR UR4, SR_CTAID.X ;  /* 0x00000000000479c3 */ /* 0x000e620000002500 */
[----:B0-----:R-:W-:-:S05]  /*0070*/  IMAD R2, R2, UR5, R5 ;  /* 0x0000000502027c24 */ /* 0x001fca000f8e0205 */
[----:B------:R-:W-:Y:S01]  /*0080*/  ISETP.GT.U32.AND P0, PT, R2, 0x1, PT ;  /* 0x000000010200780c */ /* 0x000fe20003f04070 */
[----:B-1----:R-:W-:-:S05]  /*0090*/  IMAD R3, R3, UR4, R0 ;  /* 0x0000000403037c24 */ /* 0x002fca000f8e0200 */
[----:B------:R-:W-:-:S13]  /*00a0*/  ISETP.GT.OR P0, PT, R3, 0x1, P0 ;  /* 0x000000010300780c */ /* 0x000fda0000704670 */
[----:B------:R-:W-:Y:S05]  /*00b0*/  @P0 EXIT ;  /* 0x000000000000094d */ /* 0x000fea0003800000 */
[----:B------:R-:W0:Y:S01]  /*00c0*/  S2R R19, SR_CTAID.Z ;  /* 0x0000000000137919 */ /* 0x000e220000002700 */
[----:B------:R-:W1:Y:S01]  /*00d0*/  LDC.64 R6, c[0x0][0x380] ;  /* 0x0000e000ff067b82 */ /* 0x000e620000000a00 */
[----:B------:R-:W2:Y:S07]  /*00e0*/  LDCU.64 UR4, c[0x0][0x358] ;  /* 0x00006b00ff0477ac */ /* 0x000eae0008000a00 */
[----:B------:R-:W0:Y:S08]  /*00f0*/  LDC.64 R4, c[0x0][0x390] ;  /* 0x0000e400ff047b82 */ /* 0x000e300000000a00 */
[----:B------:R-:W3:Y:S01]  /*0100*/  LDC.64 R8, c[0x0][0x388] ;  /* 0x0000e200ff087b82 */ /* 0x000ee20000000a00 */
[----:B-1----:R-:W-:-:S04]  /*0110*/  IMAD.WIDE R6, R3, 0x8, R6 ;  /* 0x0000000803067825 */ /* 0x002fc800078e0206 */
[----:B------:R-:W-:-:S04]  /*0120*/  IMAD.WIDE.U32 R6, R2, 0x4, R6 ;  /* 0x0000000402067825 */ /* 0x000fc800078e0006 */
[C---:B0-----:R-:W-:Y:S01]  /*0130*/  IMAD.WIDE.U32 R4, R19.reuse, 0x10, R4 ;  /* 0x0000001013047825 */ /* 0x041fe200078e0004 */
[----:B--2---:R-:W2:Y:S04]  /*0140*/  LDG.E R0, desc[UR4][R6.64] ;  /* 0x0000000406007981 */ /* 0x004ea8000c1e1900 */
[----:B------:R-:W2:Y:S04]  /*0150*/  LDG.E R11, desc[UR4][R4.64] ;  /* 0x00000004040b7981 */ /* 0x000ea8000c1e1900 */
[----:B------:R-:W4:Y:S04]  /*0160*/  LDG.E R10, desc[UR4][R4.64+0x4] ;  /* 0x00000404040a7981 */ /* 0x000f28000c1e1900 */
[----:B------:R-:W4:Y:S04]  /*0170*/  LDG.E R13, desc[UR4][R6.64+0x4] ;  /* 0x00000404060d7981 */ /* 0x000f28000c1e1900 */
[----:B------:R-:W5:Y:S04]  /*0180*/  LDG.E R12, desc[UR4][R4.64+0x8] ;  /* 0x00000804040c7981 */ /* 0x000f68000c1e1900 */
[----:B------:R-:W5:Y:S04]  /*0190*/  LDG.E R15, desc[UR4][R6.64+0x8] ;  /* 0x00000804060f7981 */ /* 0x000f68000c1e1900 */
[----:B------:R-:W5:Y:S04]  /*01a0*/  LDG.E R17, desc[UR4][R6.64+0xc] ;  /* 0x00000c0406117981 */ /* 0x000f68000c1e1900 */
[----:B------:R-:W5:Y:S01]  /*01b0*/  LDG.E R14, desc[UR4][R4.64+0xc] ;  /* 0x00000c04040e7981 */ /* 0x000f62000c1e1900 */
[----:B---3--:R-:W-:-:S04]  /*01c0*/  IMAD.WIDE.U32 R8, R19, 0x10, R8 ;  /* 0x0000001013087825 */ /* 0x008fc800078e0008 */
[----:B------:R-:W-:-:S04]  /*01d0*/  IMAD.WIDE R8, R3, 0x8, R8 ;  /* 0x0000000803087825 */ /* 0x000fc800078e0208 */
[----:B------:R-:W-:-:S04]  /*01e0*/  IMAD.WIDE.U32 R8, R2, 0x4, R8 ;  /* 0x0000000402087825 */ /* 0x000fc800078e0008 */
[----:B--2---:R-:W-:-:S04]  /*01f0*/  FFMA R0, R0, R11, RZ ;  /* 0x0000000b00007223 */ /* 0x004fc800000000ff */
[----:B----4-:R-:W-:-:S04]  /*0200*/  FFMA R0, R13, R10, R0 ;  /* 0x0000000a0d007223 */ /* 0x010fc80000000000 */
[----:B-----5:R-:W-:-:S04]  /*0210*/  FFMA R0, R15, R12, R0 ;  /* 0x0000000c0f007223 */ /* 0x020fc80000000000 */
[----:B------:R-:W-:-:S05]  /*0220*/  FFMA R17, R17, R14, R0 ;  /* 0x0000000e11117223 */ /* 0x000fca0000000000 */
[----:B------:R-:W-:Y:S01]  /*0230*/  STG.E desc[UR4][R8.64], R17 ;  /* 0x0000001108007986 */ /* 0x000fe2000c101904 */
[----:B------:R-:W-:Y:S05]  /*0240*/  EXIT ;  /* 0x000000000000794d */ /* 0x000fea0003800000 */
.L_x_0:
[----:B------:R-:W-:-:S00]  /*0250*/  BRA `(.L_x_0) ;  /* 0xfffffffc00fc7947 */ /* 0x000fc0000383ffff */
[----:B------:R-:W-:-:S00]  /*0260*/  NOP ;  /* 0x0000000000007918 */ /* 0x000fc00000000000 */
        /* <DEDUP_REMOVED lines=9> */
.L_x_2:


//--------------------- .text.add_kernel          --------------------------
	.section	.text.add_kernel,"ax",@progbits
	.align	128
        .global         add_kernel
        .type           add_kernel,@function
        .size           add_kernel,(.L_x_3 - add_kernel)
        .other          add_kernel,@"STO_CUDA_ENTRY STV_DEFAULT"
add_kernel:
.text.add_kernel:
[----:B------:R-:W-:Y:S08]  /*0000*/  LDC R1, c[0x0][0x37c] ;  /* 0x0000df00ff017b82 */ /* 0x000ff00000000800 */
[----:B------:R-:W0:Y:S01]  /*0010*/  LDC.64 R2, c[0x0][0x380] ;  /* 0x0000e000ff027b82 */ /* 0x000e220000000a00 */
[----:B------:R-:W0:Y:S07]  /*0020*/  LDCU.64 UR4, c[0x0][0x358] ;  /* 0x00006b00ff0477ac */ /* 0x000e2e0008000a00 */
[----:B------:R-:W1:Y:S01]  /*0030*/  LDC.64 R4, c[0x0][0x388] ;  /* 0x0000e200ff047b82 */ /* 0x000e620000000a00 */
[----:B0-----:R-:W2:Y:S04]  /*0040*/  LDG.E R2, desc[UR4][R2.64] ;  /* 0x0000000402027981 */ /* 0x001ea8000c1e1900 */
[----:B-1----:R-:W2:Y:S03]  /*0050*/  LDG.E R5, desc[UR4][R4.64] ;  /* 0x0000000404057981 */ /* 0x002ea6000c1e1900 */
[----:B------:R-:W0:Y:S01]  /*0060*/  LDC.64 R6, c[0x0][0x390] ;  /* 0x0000e400ff067b82 */ /* 0x000e220000000a00 */
[----:B--2---:R-:W-:-:S05]  /*0070*/  IADD3 R9, PT, PT, R2, R5, RZ ;  /* 0x0000000502097210 */ /* 0x004fca0007ffe0ff */
[----:B0-----:R-:W-:Y:S01]  /*0080*/  STG.E desc[UR4][R6.64], R9 ;  /* 0x0000000906007986 */ /* 0x001fe2000c101904 */
[----:B------:R-:W-:Y:S05]  /*0090*/  EXIT ;  /* 0x000000000000794d */ /* 0x000fea0003800000 */
.L_x_1:
        /* <DEDUP_REMOVED lines=14> */
.L_x_3:


//--------------------- .nv.shared.reserved.0     --------------------------
	.section	.nv.shared.reserved.0,"aw",@nobits
	.weak		__nv_reservedSMEM_offset_0_alias
	.size		__nv_reservedSMEM_offset_0_alias, 0, 64
	.other		__nv_reservedSMEM_offset_0_alias,@"STO_CUDA_RESERVED_SHARED STV_DEFAULT"
__nv_reservedSMEM_offset_0_alias:
	.zero		0
	.zero		64


//--------------------- .nv.constant0.conv_kernel --------------------------
	.section	.nv.constant0.conv_kernel,"a",@progbits
	.sectionflags	@""
	.align	4
.nv.constant0.conv_kernel:
	.zero		928


//--------------------- .nv.constant0.add_kernel  --------------------------
	.section	.nv.constant0.add_kernel,"a",@progbits
	.sectionflags	@""
	.align	4
.nv.constant0.add_kernel:
	.zero		920


//--------------------- SYMBOLS --------------------------

	.type		.nv.reservedSmem.offset0,@object
	.size		.nv.reservedSmem.offset0,0x4
